	.headerflags	@"EF_CUDA_TEXMODE_UNIFIED EF_CUDA_64BIT_ADDRESS EF_CUDA_ACCELERATORS EF_CUDA_SM90 EF_CUDA_VIRTUAL_SM(EF_CUDA_SM90)"
	.elftype	@"ET_EXEC"


//--------------------- .nv.info                  --------------------------
	.section	.nv.info,"",@"SHT_CUDA_INFO"
	.align	4


	//----- nvinfo : EIATTR_REGCOUNT
	.align		4
        /*0000*/ 	.byte	0x04, 0x2f
        /*0002*/ 	.short	(.L_3 - .L_2)
	.align		4
.L_2:
        /*0004*/ 	.word	index@(triton_poi_fused__native_batch_norm_legit_no_training_13)
        /*0008*/ 	.word	0x00000016


	//----- nvinfo : EIATTR_MIN_STACK_SIZE
	.align		4
.L_3:
        /*000c*/ 	.byte	0x04, 0x12
        /*000e*/ 	.short	(.L_5 - .L_4)
	.align		4
.L_4:
        /*0010*/ 	.word	index@(triton_poi_fused__native_batch_norm_legit_no_training_13)
        /*0014*/ 	.word	0x00000000


	//----- nvinfo : EIATTR_FRAME_SIZE
	.align		4
.L_5:
        /*0018*/ 	.byte	0x04, 0x11
        /*001a*/ 	.short	(.L_7 - .L_6)
	.align		4
.L_6:
        /*001c*/ 	.word	index@(triton_poi_fused__native_batch_norm_legit_no_training_13)
        /*0020*/ 	.word	0x00000000


	//----- nvinfo : EIATTR_MIN_STACK_SIZE
	.align		4
.L_7:
        /*0024*/ 	.byte	0x04, 0x12
        /*0026*/ 	.short	(.L_9 - .L_8)
	.align		4
.L_8:
        /*0028*/ 	.word	index@(triton_poi_fused__native_batch_norm_legit_no_training_13)
        /*002c*/ 	.word	0x00000000
.L_9:


//--------------------- .nv.info.triton_poi_fused__native_batch_norm_legit_no_training_13 --------------------------
	.section	.nv.info.triton_poi_fused__native_batch_norm_legit_no_training_13,"",@"SHT_CUDA_INFO"
	.sectionflags	@""
	.align	4


	//----- nvinfo : EIATTR_CUDA_API_VERSION
	.align		4
        /*0000*/ 	.byte	0x04, 0x37
        /*0002*/ 	.short	(.L_11 - .L_10)
.L_10:
        /*0004*/ 	.word	0x0000007c


	//----- nvinfo : EIATTR_KPARAM_INFO
	.align		4
.L_11:
        /*0008*/ 	.byte	0x04, 0x17
        /*000a*/ 	.short	(.L_13 - .L_12)
.L_12:
        /*000c*/ 	.word	0x00000000
        /*0010*/ 	.short	0x0006
        /*0012*/ 	.short	0x0030
        /*0014*/ 	.byte	0x00, 0xf0, 0x11, 0x00


	//----- nvinfo : EIATTR_KPARAM_INFO
	.align		4
.L_13:
        /*0018*/ 	.byte	0x04, 0x17
        /*001a*/ 	.short	(.L_15 - .L_14)
.L_14:
        /*001c*/ 	.word	0x00000000
        /*0020*/ 	.short	0x0005
        /*0022*/ 	.short	0x0028
        /*0024*/ 	.byte	0x00, 0xf4, 0x21, 0x00


	//----- nvinfo : EIATTR_KPARAM_INFO
	.align		4
.L_15:
        /*0028*/ 	.byte	0x04, 0x17
        /*002a*/ 	.short	(.L_17 - .L_16)
.L_16:
        /*002c*/ 	.word	0x00000000
        /*0030*/ 	.short	0x0004
        /*0032*/ 	.short	0x0020
        /*0034*/ 	.byte	0x00, 0xf4, 0x21, 0x00


	//----- nvinfo : EIATTR_KPARAM_INFO
	.align		4
.L_17:
        /*0038*/ 	.byte	0x04, 0x17
        /*003a*/ 	.short	(.L_19 - .L_18)
.L_18:
        /*003c*/ 	.word	0x00000000
        /*0040*/ 	.short	0x0003
        /*0042*/ 	.short	0x0018
        /*0044*/ 	.byte	0x00, 0xf4, 0x21, 0x00


	//----- nvinfo : EIATTR_KPARAM_INFO
	.align		4
.L_19:
        /*0048*/ 	.byte	0x04, 0x17
        /*004a*/ 	.short	(.L_21 - .L_20)
.L_20:
        /*004c*/ 	.word	0x00000000
        /*0050*/ 	.short	0x0002
        /*0052*/ 	.short	0x0010
        /*0054*/ 	.byte	0x00, 0xf4, 0x21, 0x00


	//----- nvinfo : EIATTR_KPARAM_INFO
	.align		4
.L_21:
        /*0058*/ 	.byte	0x04, 0x17
        /*005a*/ 	.short	(.L_23 - .L_22)
.L_22:
        /*005c*/ 	.word	0x00000000
        /*0060*/ 	.short	0x0001
        /*0062*/ 	.short	0x0008
        /*0064*/ 	.byte	0x00, 0xf4, 0x21, 0x00


	//----- nvinfo : EIATTR_KPARAM_INFO
	.align		4
.L_23:
        /*0068*/ 	.byte	0x04, 0x17
        /*006a*/ 	.short	(.L_25 - .L_24)
.L_24:
        /*006c*/ 	.word	0x00000000
        /*0070*/ 	.short	0x0000
        /*0072*/ 	.short	0x0000
        /*0074*/ 	.byte	0x00, 0xf4, 0x21, 0x00


	//----- nvinfo : EIATTR_SPARSE_MMA_MASK
	.align		4
.L_25:
        /*0078*/ 	.byte	0x03, 0x50
        /*007a*/ 	.short	0x0000


	//----- nvinfo : EIATTR_MAXREG_COUNT
	.align		4
        /*007c*/ 	.byte	0x03, 0x1b
        /*007e*/ 	.short	0x00ff


	//----- nvinfo : EIATTR_EXIT_INSTR_OFFSETS
	.align		4
        /*0080*/ 	.byte	0x04, 0x1c
        /*0082*/ 	.short	(.L_27 - .L_26)


	//   ....[0]....
.L_26:
        /*0084*/ 	.word	0x00000450


	//   ....[1]....
        /*0088*/ 	.word	0x00000470


	//----- nvinfo : EIATTR_REQNTID
	.align		4
.L_27:
        /*008c*/ 	.byte	0x04, 0x10
        /*008e*/ 	.short	(.L_29 - .L_28)
.L_28:
        /*0090*/ 	.word	0x00000080
        /*0094*/ 	.word	0x00000001
        /*0098*/ 	.word	0x00000001


	//----- nvinfo : EIATTR_CBANK_PARAM_SIZE
	.align		4
.L_29:
        /*009c*/ 	.byte	0x03, 0x19
        /*009e*/ 	.short	0x0034


	//----- nvinfo : EIATTR_PARAM_CBANK
	.align		4
        /*00a0*/ 	.byte	0x04, 0x0a
        /*00a2*/ 	.short	(.L_31 - .L_30)
	.align		4
.L_30:
        /*00a4*/ 	.word	index@(.nv.constant0.triton_poi_fused__native_batch_norm_legit_no_training_13)
        /*00a8*/ 	.short	0x0210
        /*00aa*/ 	.short	0x0034


	//----- nvinfo : EIATTR_SW_WAR
	.align		4
.L_31:
        /*00ac*/ 	.byte	0x04, 0x36
        /*00ae*/ 	.short	(.L_33 - .L_32)
.L_32:
        /*00b0*/ 	.word	0x00000008
.L_33:


//--------------------- .nv.callgraph             --------------------------
	.section	.nv.callgraph,"",@"SHT_CUDA_CALLGRAPH"
	.align	4
	.sectionentsize	8
	.align		4
        /*0000*/ 	.word	0x00000000
	.align		4
        /*0004*/ 	.word	0xffffffff
	.align		4
        /*0008*/ 	.word	0x00000000
	.align		4
        /*000c*/ 	.word	0xfffffffe
	.align		4
        /*0010*/ 	.word	0x00000000
	.align		4
        /*0014*/ 	.word	0xfffffffd
	.align		4
        /*0018*/ 	.word	0x00000000
	.align		4
        /*001c*/ 	.word	0xfffffffc


//--------------------- .nv.constant4             --------------------------
	.section	.nv.constant4,"a",@progbits
	.align	8
	.align		8
.nv.constant4:
        /*0000*/ 	.dword	_$_str
	.align		8
        /*0008*/ 	.dword	_$_str_$_2


//--------------------- .text.triton_poi_fused__native_batch_norm_legit_no_training_13 --------------------------
	.section	.text.triton_poi_fused__native_batch_norm_legit_no_training_13,"ax",@progbits
	.align	128
        .global         triton_poi_fused__native_batch_norm_legit_no_training_13
        .type           triton_poi_fused__native_batch_norm_legit_no_training_13,@function
        .size           triton_poi_fused__native_batch_norm_legit_no_training_13,(.L_x_1 - triton_poi_fused__native_batch_norm_legit_no_training_13)
        .other          triton_poi_fused__native_batch_norm_legit_no_training_13,@"STO_CUDA_ENTRY STV_DEFAULT"
triton_poi_fused__native_batch_norm_legit_no_training_13:
.text.triton_poi_fused__native_batch_norm_legit_no_training_13:
[----:B------:R-:W0:Y:S01]  /*0000*/  LDC R1, c[0x0][0x28] ;  /* 0x00000a00ff017b82 */ /* 0x000e220000000800 */
[----:B------:R-:W1:Y:S07]  /*0010*/  S2R R0, SR_TID.X ;  /* 0x0000000000007919 */ /* 0x000e6e0000002100 */
[----:B------:R-:W2:Y:S01]  /*0020*/  LDC.64 R8, c[0x0][0x220] ;  /* 0x00008800ff087b82 */ /* 0x000ea20000000a00 */
[----:B------:R-:W-:Y:S01]  /*0030*/  ULDC.64 UR4, c[0x0][0x208] ;  /* 0x0000820000047ab9 */ /* 0x000fe20000000a00 */
[----:B------:R-:W3:Y:S06]  /*0040*/  S2R R5, SR_CTAID.X ;  /* 0x0000000000057919 */ /* 0x000eec0000002500 */
[----:B------:R-:W4:Y:S08]  /*0050*/  LDC.64 R14, c[0x0][0x218] ;  /* 0x00008600ff0e7b82 */ /* 0x000f300000000a00 */
[----:B------:R-:W5:Y:S08]  /*0060*/  LDC.64 R12, c[0x0][0x210] ;  /* 0x00008400ff0c7b82 */ /* 0x000f700000000a00 */
[----:B------:R-:W4:Y:S01]  /*0070*/  LDC.64 R16, c[0x0][0x228] ;  /* 0x00008a00ff107b82 */ /* 0x000f220000000a00 */
[----:B-1----:R-:W-:-:S07]  /*0080*/  SHF.L.U32 R0, R0, 0x1, RZ ;  /* 0x0000000100007819 */ /* 0x002fce00000006ff */
[----:B------:R-:W1:Y:S01]  /*0090*/  LDC.64 R18, c[0x0][0x230] ;  /* 0x00008c00ff127b82 */ /* 0x000e620000000a00 */
[----:B---3--:R-:W-:Y:S02]  /*00a0*/  SHF.R.S32.HI R3, RZ, 0x17, R5 ;  /* 0x00000017ff037819 */ /* 0x008fe40000011405 */
[----:B------:R-:W-:Y:S02]  /*00b0*/  LOP3.LUT R0, R0, 0xfe, RZ, 0xc0, !PT ;  /* 0x000000fe00007812 */ /* 0x000fe400078ec0ff */
[----:B------:R-:W-:Y:S02]  /*00c0*/  SGXT R3, R3, 0x1 ;  /* 0x000000010303781a */ /* 0x000fe40000000200 */
[----:B------:R-:W-:Y:S02]  /*00d0*/  LEA R0, R5, R0, 0x8 ;  /* 0x0000000005007211 */ /* 0x000fe400078e40ff */
[----:B------:R-:W-:Y:S02]  /*00e0*/  CS2R R4, SRZ ;  /* 0x0000000000047805 */ /* 0x000fe4000001ff00 */
[----:B------:R-:W-:-:S02]  /*00f0*/  LEA.HI R3, R3, R0, RZ, 0x2 ;  /* 0x0000000003037211 */ /* 0x000fc400078f10ff */
[----:B------:R-:W-:Y:S02]  /*0100*/  ISETP.GE.AND P4, PT, R0, 0x800, PT ;  /* 0x000008000000780c */ /* 0x000fe40003f86270 */
[--C-:B------:R-:W-:Y:S02]  /*0110*/  SHF.R.S32.HI R2, RZ, 0x2, R3.reuse ;  /* 0x00000002ff027819 */ /* 0x100fe40000011403 */
[----:B------:R-:W-:-:S04]  /*0120*/  SHF.R.S32.HI R3, RZ, 0x1f, R3 ;  /* 0x0000001fff037819 */ /* 0x000fc80000011403 */
[----:B------:R-:W-:-:S04]  /*0130*/  LEA.HI R3, R3, R2, RZ, 0x7 ;  /* 0x0000000203037211 */ /* 0x000fc800078f38ff */
[----:B------:R-:W-:-:S04]  /*0140*/  LOP3.LUT R3, R3, 0xffffff80, RZ, 0xc0, !PT ;  /* 0xffffff8003037812 */ /* 0x000fc800078ec0ff */
[----:B------:R-:W-:-:S05]  /*0150*/  IADD3 R11, R2, -R3, RZ ;  /* 0x80000003020b7210 */ /* 0x000fca0007ffe0ff */
[----:B--2---:R-:W-:-:S05]  /*0160*/  IMAD.WIDE R8, R11, 0x4, R8 ;  /* 0x000000040b087825 */ /* 0x004fca00078e0208 */
[----:B------:R-:W2:Y:S04]  /*0170*/  @!P4 LDG.E.EL R4, desc[UR4][R8.64] ;  /* 0x000000040804c981 */ /* 0x000ea8000c2e1900 */
[----:B------:R3:W2:Y:S01]  /*0180*/  @!P4 LDG.E.EL R5, desc[UR4][R8.64] ;  /* 0x000000040805c981 */ /* 0x0006a2000c2e1900 */
[----:B------:R-:W-:Y:S02]  /*0190*/  CS2R R6, SRZ ;  /* 0x0000000000067805 */ /* 0x000fe4000001ff00 */
[----:B------:R-:W-:Y:S01]  /*01a0*/  CS2R R2, SRZ ;  /* 0x0000000000027805 */ /* 0x000fe2000001ff00 */
[----:B----4-:R-:W-:-:S04]  /*01b0*/  IMAD.WIDE R14, R11, 0x4, R14 ;  /* 0x000000040b0e7825 */ /* 0x010fc800078e020e */
[----:B-----5:R-:W-:Y:S01]  /*01c0*/  IMAD.WIDE R12, R0, 0x4, R12 ;  /* 0x00000004000c7825 */ /* 0x020fe200078e020c */
[----:B------:R-:W4:Y:S04]  /*01d0*/  @!P4 LDG.E.EL R6, desc[UR4][R14.64] ;  /* 0x000000040e06c981 */ /* 0x000f28000c2e1900 */
[----:B------:R-:W4:Y:S01]  /*01e0*/  @!P4 LDG.E.64 R2, desc[UR4][R12.64] ;  /* 0x000000040c02c981 */ /* 0x000f22000c1e1b00 */
[C---:B0-----:R-:W-:Y:S01]  /*01f0*/  IMAD.WIDE R16, R11.reuse, 0x4, R16 ;  /* 0x000000040b107825 */ /* 0x041fe200078e0210 */
[----:B---3--:R-:W-:Y:S02]  /*0200*/  CS2R R8, SRZ ;  /* 0x0000000000087805 */ /* 0x008fe4000001ff00 */
[----:B------:R0:W3:Y:S01]  /*0210*/  @!P4 LDG.E.EL R7, desc[UR4][R14.64] ;  /* 0x000000040e07c981 */ /* 0x0000e2000c2e1900 */
[----:B-1----:R-:W-:Y:S01]  /*0220*/  IMAD.WIDE R18, R11, 0x4, R18 ;  /* 0x000000040b127825 */ /* 0x002fe200078e0212 */
[----:B------:R-:W-:-:S04]  /*0230*/  CS2R R10, SRZ ;  /* 0x00000000000a7805 */ /* 0x000fc8000001ff00 */
[----:B------:R-:W5:Y:S04]  /*0240*/  @!P4 LDG.E.EL R8, desc[UR4][R18.64] ;  /* 0x000000041208c981 */ /* 0x000f68000c2e1900 */
[----:B------:R-:W5:Y:S04]  /*0250*/  @!P4 LDG.E.EL R11, desc[UR4][R16.64] ;  /* 0x00000004100bc981 */ /* 0x000f68000c2e1900 */
[----:B------:R-:W3:Y:S04]  /*0260*/  @!P4 LDG.E.EL R10, desc[UR4][R16.64] ;  /* 0x00000004100ac981 */ /* 0x000ee8000c2e1900 */
[----:B------:R-:W3:Y:S01]  /*0270*/  @!P4 LDG.E.EL R9, desc[UR4][R18.64] ;  /* 0x000000041209c981 */ /* 0x000ee2000c2e1900 */
[----:B0-----:R-:W-:Y:S01]  /*0280*/  HFMA2.MMA R15, -RZ, RZ, 1.625, 0 ;  /* 0x3e800000ff0f7435 */ /* 0x001fe200000001ff */
[----:B--2---:R-:W-:Y:S01]  /*0290*/  FADD R4, R4, 9.9999997473787516356e-06 ;  /* 0x3727c5ac04047421 */ /* 0x004fe20000000000 */
[----:B------:R-:W-:-:S03]  /*02a0*/  FADD R12, R5, 9.9999997473787516356e-06 ;  /* 0x3727c5ac050c7421 */ /* 0x000fc60000000000 */
[----:B------:R0:W1:Y:S08]  /*02b0*/  MUFU.SQRT R13, R4 ;  /* 0x00000004000d7308 */ /* 0x0000700000002000 */
[----:B------:R-:W2:Y:S01]  /*02c0*/  MUFU.SQRT R14, R12 ;  /* 0x0000000c000e7308 */ /* 0x000ea20000002000 */
[----:B0-----:R-:W0:Y:S01]  /*02d0*/  LDC.64 R4, c[0x0][0x238] ;  /* 0x00008e00ff047b82 */ /* 0x001e220000000a00 */
[----:B-1----:R-:W-:-:S02]  /*02e0*/  FSETP.GT.AND P0, PT, R13, 8.50705917302346158658e+37, PT ;  /* 0x7e8000000d00780b */ /* 0x002fc40003f04000 */
[----:B------:R-:W-:Y:S02]  /*02f0*/  FSETP.GEU.AND P2, PT, R13, 1.175494350822287508e-38, PT ;  /* 0x008000000d00780b */ /* 0x000fe40003f4e000 */
[C---:B--2---:R-:W-:Y:S02]  /*0300*/  FSETP.GT.AND P1, PT, R14.reuse, 8.50705917302346158658e+37, PT ;  /* 0x7e8000000e00780b */ /* 0x044fe40003f24000 */
[----:B------:R-:W-:-:S07]  /*0310*/  FSETP.GEU.AND P3, PT, R14, 1.175494350822287508e-38, PT ;  /* 0x008000000e00780b */ /* 0x000fce0003f6e000 */
[----:B------:R-:W-:-:S04]  /*0320*/  @P0 FMUL R13, R13, 0.25 ;  /* 0x3e8000000d0d0820 */ /* 0x000fc80000400000 */
[----:B------:R-:W-:Y:S01]  /*0330*/  @!P2 FMUL R13, R13, 16777216 ;  /* 0x4b8000000d0da820 */ /* 0x000fe20000400000 */
[----:B------:R-:W-:-:S04]  /*0340*/  @P1 FMUL R14, R14, 0.25 ;  /* 0x3e8000000e0e1820 */ /* 0x000fc80000400000 */
[----:B------:R-:W-:Y:S01]  /*0350*/  @!P3 FMUL R14, R14, 16777216 ;  /* 0x4b8000000e0eb820 */ /* 0x000fe20000400000 */
[----:B------:R-:W1:Y:S01]  /*0360*/  MUFU.RCP R13, R13 ;  /* 0x0000000d000d7308 */ /* 0x000e620000001000 */
[----:B------:R-:W-:-:S07]  /*0370*/  FSEL R12, R15, 1, P0 ;  /* 0x3f8000000f0c7808 */ /* 0x000fce0000000000 */
[----:B------:R-:W2:Y:S01]  /*0380*/  MUFU.RCP R14, R14 ;  /* 0x0000000e000e7308 */ /* 0x000ea20000001000 */
[----:B------:R-:W-:Y:S01]  /*0390*/  FSEL R15, R15, 1, P1 ;  /* 0x3f8000000f0f7808 */ /* 0x000fe20000800000 */
[----:B------:R-:W-:Y:S01]  /*03a0*/  @!P2 FMUL R12, R12, 16777216 ;  /* 0x4b8000000c0ca820 */ /* 0x000fe20000400000 */
[----:B----4-:R-:W-:-:S03]  /*03b0*/  FADD R3, -R6, R3 ;  /* 0x0000000306037221 */ /* 0x010fc60000000100 */
[----:B------:R-:W-:Y:S01]  /*03c0*/  @!P3 FMUL R15, R15, 16777216 ;  /* 0x4b8000000f0fb820 */ /* 0x000fe20000400000 */
[----:B---3--:R-:W-:Y:S01]  /*03d0*/  FADD R2, -R7, R2 ;  /* 0x0000000207027221 */ /* 0x008fe20000000100 */
[----:B-1----:R-:W-:Y:S02]  /*03e0*/  FMUL R13, R13, R12 ;  /* 0x0000000c0d0d7220 */ /* 0x002fe40000400000 */
[----:B--2---:R-:W-:Y:S02]  /*03f0*/  FMUL R6, R14, R15 ;  /* 0x0000000f0e067220 */ /* 0x004fe40000400000 */
[----:B------:R-:W-:Y:S02]  /*0400*/  FMUL R13, R2, R13 ;  /* 0x0000000d020d7220 */ /* 0x000fe40000400000 */
[----:B------:R-:W-:Y:S01]  /*0410*/  FMUL R6, R3, R6 ;  /* 0x0000000603067220 */ /* 0x000fe20000400000 */
[----:B0-----:R-:W-:-:S04]  /*0420*/  IMAD.WIDE R4, R0, 0x4, R4 ;  /* 0x0000000400047825 */ /* 0x001fc800078e0204 */
[----:B-----5:R-:W-:Y:S01]  /*0430*/  FFMA R8, R13, R11, R8 ;  /* 0x0000000b0d087223 */ /* 0x020fe20000000008 */
[----:B------:R-:W-:Y:S01]  /*0440*/  FFMA R9, R6, R10, R9 ;  /* 0x0000000a06097223 */ /* 0x000fe20000000009 */
[----:B------:R-:W-:Y:S06]  /*0450*/  @P4 EXIT ;  /* 0x000000000000494d */ /* 0x000fec0003800000 */
[----:B------:R-:W-:Y:S01]  /*0460*/  STG.E.64 desc[UR4][R4.64], R8 ;  /* 0x0000000804007986 */ /* 0x000fe2000c101b04 */
[----:B------:R-:W-:Y:S05]  /*0470*/  EXIT ;  /* 0x000000000000794d */ /* 0x000fea0003800000 */
.L_x_0:
[----:B------:R-:W-:-:S00]  /*0480*/  BRA `(.L_x_0) ;  /* 0xfffffffc00fc7947 */ /* 0x000fc0000383ffff */
[----:B------:R-:W-:-:S00]  /*0490*/  NOP ;  /* 0x0000000000007918 */ /* 0x000fc00000000000 */
        /* <DEDUP_REMOVED lines=14> */
.L_x_1:


//--------------------- .nv.global.init           --------------------------
	.section	.nv.global.init,"aw",@progbits
.nv.global.init:
	.type		_$_str,@object
	.size		_$_str,(_$_str_$_2 - _$_str)
_$_str:
        /*0000*/ 	.byte	0x5f, 0x5f, 0x43, 0x55, 0x44, 0x41, 0x5f, 0x46, 0x54, 0x5a, 0x00
	.type		_$_str_$_2,@object
	.size		_$_str_$_2,(.L_1 - _$_str_$_2)
_$_str_$_2:
        /*000b*/ 	.byte	0x5f, 0x5f, 0x43, 0x55, 0x44, 0x41, 0x5f, 0x50, 0x52, 0x45, 0x43, 0x5f, 0x53, 0x51, 0x52, 0x54
        /*001b*/ 	.byte	0x00
.L_1:


//--------------------- .nv.constant0.triton_poi_fused__native_batch_norm_legit_no_training_13 --------------------------
	.section	.nv.constant0.triton_poi_fused__native_batch_norm_legit_no_training_13,"a",@progbits
	.sectionflags	@""
	.align	4
.nv.constant0.triton_poi_fused__native_batch_norm_legit_no_training_13:
	.zero		580
